//
// Generated by NVIDIA NVVM Compiler
//
// Compiler Build ID: CL-36424714
// Cuda compilation tools, release 13.0, V13.0.88
// Based on NVVM 20.0.0
//

.version 9.0
.target sm_100
.address_size 64

	// .globl	_Z10force_aux2lddPdS_PfS0_

.visible .entry _Z10force_aux2lddPdS_PfS0_(
	.param .u64 _Z10force_aux2lddPdS_PfS0__param_0,
	.param .f64 _Z10force_aux2lddPdS_PfS0__param_1,
	.param .f64 _Z10force_aux2lddPdS_PfS0__param_2,
	.param .u64 .ptr .align 1 _Z10force_aux2lddPdS_PfS0__param_3,
	.param .u64 .ptr .align 1 _Z10force_aux2lddPdS_PfS0__param_4,
	.param .u64 .ptr .align 1 _Z10force_aux2lddPdS_PfS0__param_5,
	.param .u64 .ptr .align 1 _Z10force_aux2lddPdS_PfS0__param_6
)
{
	.reg .pred 	%p<8>;
	.reg .b32 	%r<10>;
	.reg .b32 	%f<11>;
	.reg .b64 	%rd<64>;
	.reg .b64 	%fd<28>;

	ld.param.u64 	%rd27, [_Z10force_aux2lddPdS_PfS0__param_0];
	ld.param.f64 	%fd1, [_Z10force_aux2lddPdS_PfS0__param_1];
	ld.param.f64 	%fd2, [_Z10force_aux2lddPdS_PfS0__param_2];
	ld.param.u64 	%rd28, [_Z10force_aux2lddPdS_PfS0__param_4];
	ld.param.u64 	%rd29, [_Z10force_aux2lddPdS_PfS0__param_5];
	ld.param.u64 	%rd30, [_Z10force_aux2lddPdS_PfS0__param_6];
	cvta.to.global.u64 	%rd1, %rd28;
	cvta.to.global.u64 	%rd2, %rd29;
	cvta.to.global.u64 	%rd3, %rd30;
	mov.u32 	%r2, %tid.x;
	mov.u32 	%r3, %ctaid.x;
	mov.u32 	%r1, %ntid.x;
	mad.lo.s32 	%r4, %r3, %r1, %r2;
	cvt.u64.u32 	%rd62, %r4;
	setp.le.s64 	%p1, %rd27, %rd62;
	@%p1 bra 	$L__BB0_10;
	mov.u32 	%r5, %nctaid.x;
	mul.lo.s32 	%r6, %r1, %r5;
	cvt.u64.u32 	%rd5, %r6;
	add.s64 	%rd31, %rd5, %rd62;
	max.u64 	%rd32, %rd27, %rd31;
	setp.lt.u64 	%p2, %rd31, %rd27;
	selp.u64 	%rd6, 1, 0, %p2;
	add.s64 	%rd33, %rd31, %rd6;
	sub.s64 	%rd7, %rd32, %rd33;
	and.b64  	%rd34, %rd7, -4294967296;
	setp.ne.s64 	%p3, %rd34, 0;
	@%p3 bra 	$L__BB0_3;
	cvt.u32.u64 	%r7, %rd5;
	cvt.u32.u64 	%r8, %rd7;
	div.u32 	%r9, %r8, %r7;
	cvt.u64.u32 	%rd57, %r9;
	bra.uni 	$L__BB0_4;
$L__BB0_3:
	div.u64 	%rd57, %rd7, %rd5;
$L__BB0_4:
	add.s64 	%rd11, %rd57, %rd6;
	and.b64  	%rd35, %rd11, 3;
	setp.eq.s64 	%p4, %rd35, 3;
	@%p4 bra 	$L__BB0_7;
	shl.b64 	%rd36, %rd62, 3;
	add.s64 	%rd60, %rd1, %rd36;
	shl.b64 	%rd59, %rd62, 2;
	shl.b64 	%rd14, %rd5, 2;
	add.s64 	%rd37, %rd11, 1;
	and.b64  	%rd58, %rd37, 3;
$L__BB0_6:
	.pragma "nounroll";
	add.s64 	%rd38, %rd3, %rd59;
	ld.global.f32 	%f1, [%rd38];
	cvt.f64.f32 	%fd3, %f1;
	mul.f64 	%fd4, %fd2, %fd3;
	add.s64 	%rd39, %rd2, %rd59;
	ld.global.f32 	%f2, [%rd39];
	cvt.f64.f32 	%fd5, %f2;
	mul.f64 	%fd6, %fd1, %fd5;
	sub.f64 	%fd7, %fd4, %fd6;
	st.global.f64 	[%rd60], %fd7;
	add.s64 	%rd62, %rd62, %rd5;
	shl.b64 	%rd40, %rd5, 3;
	add.s64 	%rd60, %rd60, %rd40;
	add.s64 	%rd59, %rd59, %rd14;
	add.s64 	%rd58, %rd58, -1;
	setp.ne.s64 	%p5, %rd58, 0;
	@%p5 bra 	$L__BB0_6;
$L__BB0_7:
	setp.lt.u64 	%p6, %rd11, 3;
	@%p6 bra 	$L__BB0_10;
	shl.b64 	%rd46, %rd5, 2;
	shl.b64 	%rd49, %rd5, 3;
$L__BB0_9:
	shl.b64 	%rd41, %rd62, 2;
	add.s64 	%rd42, %rd3, %rd41;
	ld.global.f32 	%f3, [%rd42];
	cvt.f64.f32 	%fd8, %f3;
	mul.f64 	%fd9, %fd2, %fd8;
	add.s64 	%rd43, %rd2, %rd41;
	ld.global.f32 	%f4, [%rd43];
	cvt.f64.f32 	%fd10, %f4;
	mul.f64 	%fd11, %fd1, %fd10;
	sub.f64 	%fd12, %fd9, %fd11;
	shl.b64 	%rd44, %rd62, 3;
	add.s64 	%rd45, %rd1, %rd44;
	st.global.f64 	[%rd45], %fd12;
	add.s64 	%rd47, %rd42, %rd46;
	ld.global.f32 	%f5, [%rd47];
	cvt.f64.f32 	%fd13, %f5;
	mul.f64 	%fd14, %fd2, %fd13;
	add.s64 	%rd48, %rd43, %rd46;
	ld.global.f32 	%f6, [%rd48];
	cvt.f64.f32 	%fd15, %f6;
	mul.f64 	%fd16, %fd1, %fd15;
	sub.f64 	%fd17, %fd14, %fd16;
	add.s64 	%rd50, %rd45, %rd49;
	st.global.f64 	[%rd50], %fd17;
	add.s64 	%rd51, %rd47, %rd46;
	ld.global.f32 	%f7, [%rd51];
	cvt.f64.f32 	%fd18, %f7;
	mul.f64 	%fd19, %fd2, %fd18;
	add.s64 	%rd52, %rd48, %rd46;
	ld.global.f32 	%f8, [%rd52];
	cvt.f64.f32 	%fd20, %f8;
	mul.f64 	%fd21, %fd1, %fd20;
	sub.f64 	%fd22, %fd19, %fd21;
	add.s64 	%rd53, %rd50, %rd49;
	st.global.f64 	[%rd53], %fd22;
	add.s64 	%rd54, %rd51, %rd46;
	ld.global.f32 	%f9, [%rd54];
	cvt.f64.f32 	%fd23, %f9;
	mul.f64 	%fd24, %fd2, %fd23;
	add.s64 	%rd55, %rd52, %rd46;
	ld.global.f32 	%f10, [%rd55];
	cvt.f64.f32 	%fd25, %f10;
	mul.f64 	%fd26, %fd1, %fd25;
	sub.f64 	%fd27, %fd24, %fd26;
	add.s64 	%rd56, %rd53, %rd49;
	st.global.f64 	[%rd56], %fd27;
	add.s64 	%rd62, %rd46, %rd62;
	setp.lt.s64 	%p7, %rd62, %rd27;
	@%p7 bra 	$L__BB0_9;
$L__BB0_10:
	ret;

}


// ===== COMPILED SASS (sm_100) =====

	.target	sm_100

	.elftype	@"ET_EXEC"


//--------------------- .note.nv.tkinfo           --------------------------
	.section	.note.nv.tkinfo,"",@"SHT_NOTE"
	.sectionflags	@"SHF_NOTE_NV_TKINFO"
	.tkinfo
        /*0018*/ 	.word	0x00000002
        /*0030*/ 	.string	""
        /*0030*/ 	.string	"ptxas"
        /*0030*/ 	.string	"Cuda compilation tools, release 13.0, V13.0.88"
        /*0030*/ 	.string	"Build cuda_13.0.r13.0/compiler.36424714_0"
        /*0030*/ 	.string	"-arch sm_100 -m 64 "



//--------------------- .note.nv.cuinfo           --------------------------
	.section	.note.nv.cuinfo,"",@"SHT_NOTE"
	.sectionflags	@"SHF_NOTE_NV_CUINFO"
        /*0018*/ 	.short	0x0002
        /*001a*/ 	.short	0x0064
        /*001c*/ 	.short	0x0082
	.zero		2


//--------------------- .nv.info                  --------------------------
	.section	.nv.info,"",@"SHT_CUDA_INFO"
	.align	4


	//----- nvinfo : EIATTR_REGCOUNT
	.align		4
        /*0000*/ 	.byte	0x04, 0x2f
        /*0002*/ 	.short	(.L_1 - .L_0)
	.align		4
.L_0:
        /*0004*/ 	.word	index@(_Z10force_aux2lddPdS_PfS0_)
        /*0008*/ 	.word	0x0000001c


	//----- nvinfo : EIATTR_FRAME_SIZE
	.align		4
.L_1:
        /*000c*/ 	.byte	0x04, 0x11
        /*000e*/ 	.short	(.L_3 - .L_2)
	.align		4
.L_2:
        /*0010*/ 	.word	index@($__internal_0_$__cuda_sm20_div_u64)
        /*0014*/ 	.word	0x00000000


	//----- nvinfo : EIATTR_FRAME_SIZE
	.align		4
.L_3:
        /*0018*/ 	.byte	0x04, 0x11
        /*001a*/ 	.short	(.L_5 - .L_4)
	.align		4
.L_4:
        /*001c*/ 	.word	index@(_Z10force_aux2lddPdS_PfS0_)
        /*0020*/ 	.word	0x00000000


	//----- nvinfo : EIATTR_MIN_STACK_SIZE
	.align		4
.L_5:
        /*0024*/ 	.byte	0x04, 0x12
        /*0026*/ 	.short	(.L_7 - .L_6)
	.align		4
.L_6:
        /*0028*/ 	.word	index@(_Z10force_aux2lddPdS_PfS0_)
        /*002c*/ 	.word	0x00000000
.L_7:


//--------------------- .nv.compat                --------------------------
	.section	.nv.compat,"",@"SHT_CUDA_COMPAT_INFO"
	.align	4
        /*0000*/ 	.byte	0x02, 0x09, 0x00, 0x00, 0x02, 0x02, 0x01, 0x00, 0x02, 0x05, 0x05, 0x00, 0x03, 0x07, 0x01, 0x01
        /*0010*/ 	.byte	0x02, 0x03, 0x00, 0x00, 0x02, 0x06, 0x01, 0x00, 0x04, 0x0b, 0x08, 0x00, 0x01, 0x00, 0x00, 0x00
        /*0020*/ 	.byte	0x00, 0x00, 0x00, 0x00


//--------------------- .nv.info._Z10force_aux2lddPdS_PfS0_ --------------------------
	.section	.nv.info._Z10force_aux2lddPdS_PfS0_,"",@"SHT_CUDA_INFO"
	.sectionflags	@""
	.align	4


	//----- nvinfo : EIATTR_CUDA_API_VERSION
	.align		4
        /*0000*/ 	.byte	0x04, 0x37
        /*0002*/ 	.short	(.L_9 - .L_8)
.L_8:
        /*0004*/ 	.word	0x00000082


	//----- nvinfo : EIATTR_KPARAM_INFO
	.align		4
.L_9:
        /*0008*/ 	.byte	0x04, 0x17
        /*000a*/ 	.short	(.L_11 - .L_10)
.L_10:
        /*000c*/ 	.word	0x00000000
        /*0010*/ 	.short	0x0006
        /*0012*/ 	.short	0x0030
        /*0014*/ 	.byte	0x00, 0xf5, 0x21, 0x00


	//----- nvinfo : EIATTR_KPARAM_INFO
	.align		4
.L_11:
        /*0018*/ 	.byte	0x04, 0x17
        /*001a*/ 	.short	(.L_13 - .L_12)
.L_12:
        /*001c*/ 	.word	0x00000000
        /*0020*/ 	.short	0x0005
        /*0022*/ 	.short	0x0028
        /*0024*/ 	.byte	0x00, 0xf5, 0x21, 0x00


	//----- nvinfo : EIATTR_KPARAM_INFO
	.align		4
.L_13:
        /*0028*/ 	.byte	0x04, 0x17
        /*002a*/ 	.short	(.L_15 - .L_14)
.L_14:
        /*002c*/ 	.word	0x00000000
        /*0030*/ 	.short	0x0004
        /*0032*/ 	.short	0x0020
        /*0034*/ 	.byte	0x00, 0xf5, 0x21, 0x00


	//----- nvinfo : EIATTR_KPARAM_INFO
	.align		4
.L_15:
        /*0038*/ 	.byte	0x04, 0x17
        /*003a*/ 	.short	(.L_17 - .L_16)
.L_16:
        /*003c*/ 	.word	0x00000000
        /*0040*/ 	.short	0x0003
        /*0042*/ 	.short	0x0018
        /*0044*/ 	.byte	0x00, 0xf5, 0x21, 0x00


	//----- nvinfo : EIATTR_KPARAM_INFO
	.align		4
.L_17:
        /*0048*/ 	.byte	0x04, 0x17
        /*004a*/ 	.short	(.L_19 - .L_18)
.L_18:
        /*004c*/ 	.word	0x00000000
        /*0050*/ 	.short	0x0002
        /*0052*/ 	.short	0x0010
        /*0054*/ 	.byte	0x00, 0xf0, 0x21, 0x00


	//----- nvinfo : EIATTR_KPARAM_INFO
	.align		4
.L_19:
        /*0058*/ 	.byte	0x04, 0x17
        /*005a*/ 	.short	(.L_21 - .L_20)
.L_20:
        /*005c*/ 	.word	0x00000000
        /*0060*/ 	.short	0x0001
        /*0062*/ 	.short	0x0008
        /*0064*/ 	.byte	0x00, 0xf0, 0x21, 0x00


	//----- nvinfo : EIATTR_KPARAM_INFO
	.align		4
.L_21:
        /*0068*/ 	.byte	0x04, 0x17
        /*006a*/ 	.short	(.L_23 - .L_22)
.L_22:
        /*006c*/ 	.word	0x00000000
        /*0070*/ 	.short	0x0000
        /*0072*/ 	.short	0x0000
        /*0074*/ 	.byte	0x00, 0xf0, 0x21, 0x00


	//----- nvinfo : EIATTR_SPARSE_MMA_MASK
	.align		4
.L_23:
        /*0078*/ 	.byte	0x03, 0x50
        /*007a*/ 	.short	0x0000


	//----- nvinfo : EIATTR_MAXREG_COUNT
	.align		4
        /*007c*/ 	.byte	0x03, 0x1b
        /*007e*/ 	.short	0x00ff


	//----- nvinfo : EIATTR_MERCURY_ISA_VERSION
	.align		4
        /*0080*/ 	.byte	0x03, 0x5f
        /*0082*/ 	.short	0x0101


	//----- nvinfo : EIATTR_VRC_CTA_INIT_COUNT
	.align		4
        /*0084*/ 	.byte	0x02, 0x4a
	.zero		1
	.zero		1


	//----- nvinfo : EIATTR_EXIT_INSTR_OFFSETS
	.align		4
        /*0088*/ 	.byte	0x04, 0x1c
        /*008a*/ 	.short	(.L_25 - .L_24)


	//   ....[0]....
.L_24:
        /*008c*/ 	.word	0x00000080


	//   ....[1]....
        /*0090*/ 	.word	0x00000630


	//   ....[2]....
        /*0094*/ 	.word	0x00000aa0


	//----- nvinfo : EIATTR_CRS_STACK_SIZE
	.align		4
.L_25:
        /*0098*/ 	.byte	0x04, 0x1e
        /*009a*/ 	.short	(.L_27 - .L_26)
.L_26:
        /*009c*/ 	.word	0x00000000


	//----- nvinfo : EIATTR_CBANK_PARAM_SIZE
	.align		4
.L_27:
        /*00a0*/ 	.byte	0x03, 0x19
        /*00a2*/ 	.short	0x0038


	//----- nvinfo : EIATTR_PARAM_CBANK
	.align		4
        /*00a4*/ 	.byte	0x04, 0x0a
        /*00a6*/ 	.short	(.L_29 - .L_28)
	.align		4
.L_28:
        /*00a8*/ 	.word	index@(.nv.constant0._Z10force_aux2lddPdS_PfS0_)
        /*00ac*/ 	.short	0x0380
        /*00ae*/ 	.short	0x0038


	//----- nvinfo : EIATTR_SW_WAR
	.align		4
.L_29:
        /*00b0*/ 	.byte	0x04, 0x36
        /*00b2*/ 	.short	(.L_31 - .L_30)
.L_30:
        /*00b4*/ 	.word	0x00000008
.L_31:


//--------------------- .nv.callgraph             --------------------------
	.section	.nv.callgraph,"",@"SHT_CUDA_CALLGRAPH"
	.align	4
	.sectionentsize	8
	.align		4
        /*0000*/ 	.word	0x00000000
	.align		4
        /*0004*/ 	.word	0xffffffff
	.align		4
        /*0008*/ 	.word	0x00000000
	.align		4
        /*000c*/ 	.word	0xfffffffe
	.align		4
        /*0010*/ 	.word	0x00000000
	.align		4
        /*0014*/ 	.word	0xfffffffd
	.align		4
        /*0018*/ 	.word	0x00000000
	.align		4
        /*001c*/ 	.word	0xfffffffc


//--------------------- .text._Z10force_aux2lddPdS_PfS0_ --------------------------
	.section	.text._Z10force_aux2lddPdS_PfS0_,"ax",@progbits
	.align	128
        .global         _Z10force_aux2lddPdS_PfS0_
        .type           _Z10force_aux2lddPdS_PfS0_,@function
        .size           _Z10force_aux2lddPdS_PfS0_,(.L_x_9 - _Z10force_aux2lddPdS_PfS0_)
        .other          _Z10force_aux2lddPdS_PfS0_,@"STO_CUDA_ENTRY STV_DEFAULT"
_Z10force_aux2lddPdS_PfS0_:
.text._Z10force_aux2lddPdS_PfS0_:
[----:B------:R-:W-:Y:S01]  /*0000*/  LDC R1, c[0x0][0x37c] ;  /* 0x0000df00ff017b82 */ /* 0x000fe20000000800 */
[----:B------:R-:W0:Y:S07]  /*0010*/  S2R R0, SR_TID.X ;  /* 0x0000000000007919 */ /* 0x000e2e0000002100 */
[----:B------:R-:W0:Y:S01]  /*0020*/  S2UR UR4, SR_CTAID.X ;  /* 0x00000000000479c3 */ /* 0x000e220000002500 */
[----:B------:R-:W1:Y:S07]  /*0030*/  LDCU.64 UR6, c[0x0][0x380] ;  /* 0x00007000ff0677ac */ /* 0x000e6e0008000a00 */
[----:B------:R-:W0:Y:S02]  /*0040*/  LDC R7, c[0x0][0x360] ;  /* 0x0000d800ff077b82 */ /* 0x000e240000000800 */
[----:B0-----:R-:W-:-:S05]  /*0050*/  IMAD R0, R7, UR4, R0 ;  /* 0x0000000407007c24 */ /* 0x001fca000f8e0200 */
[----:B-1----:R-:W-:-:S04]  /*0060*/  ISETP.GE.U32.AND P0, PT, R0, UR6, PT ;  /* 0x0000000600007c0c */ /* 0x002fc8000bf06070 */
[----:B------:R-:W-:-:S13]  /*0070*/  ISETP.GE.AND.EX P0, PT, RZ, UR7, PT, P0 ;  /* 0x00000007ff007c0c */ /* 0x000fda000bf06300 */
[----:B------:R-:W-:Y:S05]  /*0080*/  @P0 EXIT ;  /* 0x000000000000094d */ /* 0x000fea0003800000 */
[----:B------:R-:W0:Y:S01]  /*0090*/  LDCU UR4, c[0x0][0x370] ;  /* 0x00006e00ff0477ac */ /* 0x000e220008000800 */
[----:B------:R-:W-:Y:S01]  /*00a0*/  IMAD.MOV.U32 R3, RZ, RZ, RZ ;  /* 0x000000ffff037224 */ /* 0x000fe200078e00ff */
[----:B------:R-:W-:Y:S01]  /*00b0*/  BSSY.RECONVERGENT B0, `(.L_x_0) ;  /* 0x0000028000007945 */ /* 0x000fe20003800200 */
[----:B0-----:R-:W-:-:S05]  /*00c0*/  IMAD R7, R7, UR4, RZ ;  /* 0x0000000407077c24 */ /* 0x001fca000f8e02ff */
[----:B------:R-:W-:-:S04]  /*00d0*/  IADD3 R4, P0, PT, R7, R0, RZ ;  /* 0x0000000007047210 */ /* 0x000fc80007f1e0ff */
[C---:B------:R-:W-:Y:S01]  /*00e0*/  ISETP.GT.U32.AND P1, PT, R4.reuse, UR6, PT ;  /* 0x0000000604007c0c */ /* 0x040fe2000bf24070 */
[----:B------:R-:W-:Y:S01]  /*00f0*/  IMAD.X R9, RZ, RZ, R3, P0 ;  /* 0x000000ffff097224 */ /* 0x000fe200000e0603 */
[----:B------:R-:W-:-:S04]  /*0100*/  ISETP.GE.U32.AND P0, PT, R4, UR6, PT ;  /* 0x0000000604007c0c */ /* 0x000fc8000bf06070 */
[C---:B------:R-:W-:Y:S02]  /*0110*/  ISETP.GT.U32.AND.EX P1, PT, R9.reuse, UR7, PT, P1 ;  /* 0x0000000709007c0c */ /* 0x040fe4000bf24110 */
[C---:B------:R-:W-:Y:S02]  /*0120*/  ISETP.GE.U32.AND.EX P0, PT, R9.reuse, UR7, PT, P0 ;  /* 0x0000000709007c0c */ /* 0x040fe4000bf06100 */
[----:B------:R-:W-:Y:S02]  /*0130*/  SEL R5, R4, UR6, P1 ;  /* 0x0000000604057c07 */ /* 0x000fe40008800000 */
[----:B------:R-:W-:Y:S02]  /*0140*/  SEL R2, RZ, 0x1, P0 ;  /* 0x00000001ff027807 */ /* 0x000fe40000000000 */
[----:B------:R-:W-:Y:S02]  /*0150*/  SEL R6, R9, UR7, P1 ;  /* 0x0000000709067c07 */ /* 0x000fe40008800000 */
[----:B------:R-:W-:-:S04]  /*0160*/  IADD3 R4, P0, P1, R5, -R4, -R2 ;  /* 0x8000000405047210 */ /* 0x000fc8000791e802 */
[----:B------:R-:W-:-:S04]  /*0170*/  IADD3.X R5, PT, PT, R6, -0x1, ~R9, P0, P1 ;  /* 0xffffffff06057810 */ /* 0x000fc800007e2c09 */
[----:B------:R-:W-:-:S13]  /*0180*/  ISETP.NE.U32.AND P0, PT, R5, RZ, PT ;  /* 0x000000ff0500720c */ /* 0x000fda0003f05070 */
[----:B------:R-:W-:Y:S05]  /*0190*/  @P0 BRA `(.L_x_1) ;  /* 0x0000000000540947 */ /* 0x000fea0003800000 */
[----:B------:R-:W0:Y:S01]  /*01a0*/  I2F.U32.RP R5, R7 ;  /* 0x0000000700057306 */ /* 0x000e220000209000 */
[----:B------:R-:W-:Y:S01]  /*01b0*/  IMAD.MOV R11, RZ, RZ, -R7 ;  /* 0x000000ffff0b7224 */ /* 0x000fe200078e0a07 */
[----:B------:R-:W-:-:S06]  /*01c0*/  ISETP.NE.U32.AND P2, PT, R7, RZ, PT ;  /* 0x000000ff0700720c */ /* 0x000fcc0003f45070 */
[----:B0-----:R-:W0:Y:S02]  /*01d0*/  MUFU.RCP R5, R5 ;  /* 0x0000000500057308 */ /* 0x001e240000001000 */
[----:B0-----:R-:W-:Y:S02]  /*01e0*/  VIADD R8, R5, 0xffffffe ;  /* 0x0ffffffe05087836 */ /* 0x001fe40000000000 */
[----:B------:R-:W-:-:S04]  /*01f0*/  IMAD.MOV.U32 R5, RZ, RZ, RZ ;  /* 0x000000ffff057224 */ /* 0x000fc800078e00ff */
[----:B------:R0:W1:Y:S02]  /*0200*/  F2I.FTZ.U32.TRUNC.NTZ R9, R8 ;  /* 0x0000000800097305 */ /* 0x000064000021f000 */
[----:B0-----:R-:W-:Y:S02]  /*0210*/  IMAD.MOV.U32 R8, RZ, RZ, RZ ;  /* 0x000000ffff087224 */ /* 0x001fe400078e00ff */
[----:B-1----:R-:W-:-:S04]  /*0220*/  IMAD R11, R11, R9, RZ ;  /* 0x000000090b0b7224 */ /* 0x002fc800078e02ff */
[----:B------:R-:W-:-:S06]  /*0230*/  IMAD.HI.U32 R9, R9, R11, R8 ;  /* 0x0000000b09097227 */ /* 0x000fcc00078e0008 */
[----:B------:R-:W-:-:S04]  /*0240*/  IMAD.HI.U32 R9, R9, R4, RZ ;  /* 0x0000000409097227 */ /* 0x000fc800078e00ff */
[----:B------:R-:W-:-:S04]  /*0250*/  IMAD.MOV R6, RZ, RZ, -R9 ;  /* 0x000000ffff067224 */ /* 0x000fc800078e0a09 */
[----:B------:R-:W-:-:S05]  /*0260*/  IMAD R4, R7, R6, R4 ;  /* 0x0000000607047224 */ /* 0x000fca00078e0204 */
[----:B------:R-:W-:-:S13]  /*0270*/  ISETP.GE.U32.AND P0, PT, R4, R7, PT ;  /* 0x000000070400720c */ /* 0x000fda0003f06070 */
[----:B------:R-:W-:Y:S02]  /*0280*/  @P0 IMAD.IADD R4, R4, 0x1, -R7 ;  /* 0x0000000104040824 */ /* 0x000fe400078e0a07 */
[----:B------:R-:W-:-:S03]  /*0290*/  @P0 VIADD R9, R9, 0x1 ;  /* 0x0000000109090836 */ /* 0x000fc60000000000 */
[----:B------:R-:W-:-:S13]  /*02a0*/  ISETP.GE.U32.AND P1, PT, R4, R7, PT ;  /* 0x000000070400720c */ /* 0x000fda0003f26070 */
[----:B------:R-:W-:Y:S01]  /*02b0*/  @P1 VIADD R9, R9, 0x1 ;  /* 0x0000000109091836 */ /* 0x000fe20000000000 */
[----:B------:R-:W-:-:S05]  /*02c0*/  @!P2 LOP3.LUT R9, RZ, R7, RZ, 0x33, !PT ;  /* 0x00000007ff09a212 */ /* 0x000fca00078e33ff */
[----:B------:R-:W-:Y:S01]  /*02d0*/  IMAD.MOV.U32 R4, RZ, RZ, R9 ;  /* 0x000000ffff047224 */ /* 0x000fe200078e0009 */
[----:B------:R-:W-:Y:S06]  /*02e0*/  BRA `(.L_x_2) ;  /* 0x0000000000107947 */ /* 0x000fec0003800000 */
.L_x_1:
[----:B------:R-:W-:-:S07]  /*02f0*/  MOV R6, 0x310 ;  /* 0x0000031000067802 */ /* 0x000fce0000000f00 */
[----:B------:R-:W-:Y:S05]  /*0300*/  CALL.REL.NOINC `($__internal_0_$__cuda_sm20_div_u64) ;  /* 0x0000000400e87944 */ /* 0x000fea0003c00000 */
[----:B------:R-:W-:Y:S02]  /*0310*/  IMAD.MOV.U32 R4, RZ, RZ, R8 ;  /* 0x000000ffff047224 */ /* 0x000fe400078e0008 */
[----:B------:R-:W-:-:S07]  /*0320*/  IMAD.MOV.U32 R5, RZ, RZ, R9 ;  /* 0x000000ffff057224 */ /* 0x000fce00078e0009 */
.L_x_2:
[----:B------:R-:W-:Y:S05]  /*0330*/  BSYNC.RECONVERGENT B0 ;  /* 0x0000000000007941 */ /* 0x000fea0003800200 */
.L_x_0:
[----:B------:R-:W-:Y:S01]  /*0340*/  IADD3 R2, P0, PT, R4, R2, RZ ;  /* 0x0000000204027210 */ /* 0x000fe20007f1e0ff */
[----:B------:R-:W0:Y:S01]  /*0350*/  LDCU.64 UR4, c[0x0][0x358] ;  /* 0x00006b00ff0477ac */ /* 0x000e220008000a00 */
[----:B------:R-:W-:Y:S02]  /*0360*/  BSSY.RECONVERGENT B0, `(.L_x_3) ;  /* 0x000002c000007945 */ /* 0x000fe40003800200 */
[C---:B------:R-:W-:Y:S01]  /*0370*/  LOP3.LUT R6, R2.reuse, 0x3, RZ, 0xc0, !PT ;  /* 0x0000000302067812 */ /* 0x040fe200078ec0ff */
[----:B------:R-:W-:Y:S01]  /*0380*/  IMAD.X R4, RZ, RZ, R5, P0 ;  /* 0x000000ffff047224 */ /* 0x000fe200000e0605 */
[----:B------:R-:W-:Y:S01]  /*0390*/  ISETP.GE.U32.AND P0, PT, R2, 0x3, PT ;  /* 0x000000030200780c */ /* 0x000fe20003f06070 */
[----:B------:R-:W1:Y:S01]  /*03a0*/  LDCU.64 UR12, c[0x0][0x388] ;  /* 0x00007100ff0c77ac */ /* 0x000e620008000a00 */
[----:B------:R-:W-:Y:S02]  /*03b0*/  ISETP.NE.U32.AND P1, PT, R6, 0x3, PT ;  /* 0x000000030600780c */ /* 0x000fe40003f25070 */
[----:B------:R-:W-:Y:S01]  /*03c0*/  ISETP.GE.U32.AND.EX P0, PT, R4, RZ, PT, P0 ;  /* 0x000000ff0400720c */ /* 0x000fe20003f06100 */
[----:B------:R-:W2:Y:S01]  /*03d0*/  LDCU.64 UR14, c[0x0][0x390] ;  /* 0x00007200ff0e77ac */ /* 0x000ea20008000a00 */
[----:B------:R-:W-:Y:S01]  /*03e0*/  ISETP.NE.AND.EX P1, PT, RZ, RZ, PT, P1 ;  /* 0x000000ffff00720c */ /* 0x000fe20003f25310 */
[----:B------:R-:W3:Y:S01]  /*03f0*/  LDCU.64 UR8, c[0x0][0x3b0] ;  /* 0x00007600ff0877ac */ /* 0x000ee20008000a00 */
[----:B------:R-:W4:Y:S11]  /*0400*/  LDCU.64 UR10, c[0x0][0x3a8] ;  /* 0x00007500ff0a77ac */ /* 0x000f360008000a00 */
[----:B01----:R-:W-:Y:S05]  /*0410*/  @!P1 BRA `(.L_x_4) ;  /* 0x0000000000809947 */ /* 0x003fea0003800000 */
[----:B------:R-:W0:Y:S01]  /*0420*/  LDCU.64 UR6, c[0x0][0x3a0] ;  /* 0x00007400ff0677ac */ /* 0x000e220008000a00 */
[----:B------:R-:W-:Y:S01]  /*0430*/  VIADD R2, R2, 0x1 ;  /* 0x0000000102027836 */ /* 0x000fe20000000000 */
[C---:B------:R-:W-:Y:S01]  /*0440*/  SHF.L.U64.HI R16, R0.reuse, 0x2, R3 ;  /* 0x0000000200107819 */ /* 0x040fe20000010203 */
[----:B------:R-:W-:Y:S02]  /*0450*/  IMAD.SHL.U32 R14, R0, 0x4, RZ ;  /* 0x00000004000e7824 */ /* 0x000fe400078e00ff */
[----:B------:R-:W-:Y:S01]  /*0460*/  IMAD.MOV.U32 R6, RZ, RZ, RZ ;  /* 0x000000ffff067224 */ /* 0x000fe200078e00ff */
[----:B------:R-:W-:Y:S02]  /*0470*/  LOP3.LUT R2, R2, 0x3, RZ, 0xc0, !PT ;  /* 0x0000000302027812 */ /* 0x000fe400078ec0ff */
[----:B0-----:R-:W-:-:S04]  /*0480*/  LEA R18, P1, R0, UR6, 0x3 ;  /* 0x0000000600127c11 */ /* 0x001fc8000f8218ff */
[----:B------:R-:W-:-:S09]  /*0490*/  LEA.HI.X R19, R0, UR7, R3, 0x3, P1 ;  /* 0x0000000700137c11 */ /* 0x000fd200088f1c03 */
.L_x_5:
[----:B----4-:R-:W-:-:S04]  /*04a0*/  IADD3 R12, P1, PT, R14, UR10, RZ ;  /* 0x0000000a0e0c7c10 */ /* 0x010fc8000ff3e0ff */
[----:B------:R-:W-:Y:S02]  /*04b0*/  IADD3.X R13, PT, PT, R16, UR11, RZ, P1, !PT ;  /* 0x0000000b100d7c10 */ /* 0x000fe40008ffe4ff */
[----:B---3--:R-:W-:-:S03]  /*04c0*/  IADD3 R10, P1, PT, R14, UR8, RZ ;  /* 0x000000080e0a7c10 */ /* 0x008fc6000ff3e0ff */
[----:B------:R-:W3:Y:S01]  /*04d0*/  LDG.E R12, desc[UR4][R12.64] ;  /* 0x000000040c0c7981 */ /* 0x000ee2000c1e1900 */
[----:B------:R-:W-:-:S05]  /*04e0*/  IADD3.X R11, PT, PT, R16, UR9, RZ, P1, !PT ;  /* 0x00000009100b7c10 */ /* 0x000fca0008ffe4ff */
[----:B------:R-:W4:Y:S01]  /*04f0*/  LDG.E R10, desc[UR4][R10.64] ;  /* 0x000000040a0a7981 */ /* 0x000f22000c1e1900 */
[----:B------:R-:W-:Y:S02]  /*0500*/  IADD3 R2, P1, PT, R2, -0x1, RZ ;  /* 0xffffffff02027810 */ /* 0x000fe40007f3e0ff */
[C---:B------:R-:W-:Y:S02]  /*0510*/  IADD3 R0, P2, PT, R7.reuse, R0, RZ ;  /* 0x0000000007007210 */ /* 0x040fe40007f5e0ff */
[----:B------:R-:W-:Y:S02]  /*0520*/  IADD3.X R6, PT, PT, R6, -0x1, RZ, P1, !PT ;  /* 0xffffffff06067810 */ /* 0x000fe40000ffe4ff */
[----:B------:R-:W-:Y:S01]  /*0530*/  ISETP.NE.U32.AND P1, PT, R2, RZ, PT ;  /* 0x000000ff0200720c */ /* 0x000fe20003f25070 */
[----:B------:R-:W-:Y:S01]  /*0540*/  IMAD.X R3, RZ, RZ, R3, P2 ;  /* 0x000000ffff037224 */ /* 0x000fe200010e0603 */
[----:B------:R-:W-:Y:S02]  /*0550*/  LEA R14, P4, R7, R14, 0x2 ;  /* 0x0000000e070e7211 */ /* 0x000fe400078810ff */
[----:B------:R-:W-:-:S02]  /*0560*/  ISETP.NE.AND.EX P1, PT, R6, RZ, PT, P1 ;  /* 0x000000ff0600720c */ /* 0x000fc40003f25310 */
[----:B------:R-:W-:Y:S01]  /*0570*/  LEA.HI.X R16, R7, R16, RZ, 0x2, P4 ;  /* 0x0000001007107211 */ /* 0x000fe200020f14ff */
[----:B0--3--:R-:W0:Y:S08]  /*0580*/  F2F.F64.F32 R8, R12 ;  /* 0x0000000c00087310 */ /* 0x009e300000201800 */
[----:B----4-:R-:W2:Y:S01]  /*0590*/  F2F.F64.F32 R4, R10 ;  /* 0x0000000a00047310 */ /* 0x010ea20000201800 */
[----:B0-----:R-:W-:-:S08]  /*05a0*/  DMUL R8, R8, UR12 ;  /* 0x0000000c08087c28 */ /* 0x001fd00008000000 */
[----:B--2---:R-:W-:Y:S01]  /*05b0*/  DFMA R4, R4, UR14, -R8 ;  /* 0x0000000e04047c2b */ /* 0x004fe20008000808 */
[----:B------:R-:W-:Y:S01]  /*05c0*/  IMAD.MOV.U32 R8, RZ, RZ, R18 ;  /* 0x000000ffff087224 */ /* 0x000fe200078e0012 */
[----:B------:R-:W-:Y:S01]  /*05d0*/  LEA R18, P3, R7, R18, 0x3 ;  /* 0x0000001207127211 */ /* 0x000fe200078618ff */
[----:B------:R-:W-:-:S03]  /*05e0*/  IMAD.MOV.U32 R9, RZ, RZ, R19 ;  /* 0x000000ffff097224 */ /* 0x000fc600078e0013 */
[----:B------:R-:W-:Y:S02]  /*05f0*/  LEA.HI.X R19, R7, R19, RZ, 0x3, P3 ;  /* 0x0000001307137211 */ /* 0x000fe400018f1cff */
[----:B------:R0:W-:Y:S01]  /*0600*/  STG.E.64 desc[UR4][R8.64], R4 ;  /* 0x0000000408007986 */ /* 0x0001e2000c101b04 */
[----:B------:R-:W-:Y:S06]  /*0610*/  @P1 BRA `(.L_x_5) ;  /* 0xfffffffc00a01947 */ /* 0x000fec000383ffff */
.L_x_4:
[----:B--234-:R-:W-:Y:S05]  /*0620*/  BSYNC.RECONVERGENT B0 ;  /* 0x0000000000007941 */ /* 0x01cfea0003800200 */
.L_x_3:
[----:B------:R-:W-:Y:S05]  /*0630*/  @!P0 EXIT ;  /* 0x000000000000894d */ /* 0x000fea0003800000 */
[----:B------:R-:W-:Y:S01]  /*0640*/  BSSY.RECONVERGENT B0, `(.L_x_6) ;  /* 0x0000045000007945 */ /* 0x000fe20003800200 */
[C---:B0-----:R-:W-:Y:S01]  /*0650*/  IMAD.SHL.U32 R5, R7.reuse, 0x4, RZ ;  /* 0x0000000407057824 */ /* 0x041fe200078e00ff */
[--C-:B------:R-:W-:Y:S01]  /*0660*/  SHF.R.U32.HI R4, RZ, 0x1e, R7.reuse ;  /* 0x0000001eff047819 */ /* 0x100fe20000011607 */
[----:B------:R-:W-:Y:S01]  /*0670*/  IMAD.SHL.U32 R6, R7, 0x8, RZ ;  /* 0x0000000807067824 */ /* 0x000fe200078e00ff */
[----:B------:R-:W-:Y:S01]  /*0680*/  SHF.R.U32.HI R2, RZ, 0x1d, R7 ;  /* 0x0000001dff027819 */ /* 0x000fe20000011607 */
[----:B------:R-:W0:Y:S01]  /*0690*/  LDCU.64 UR8, c[0x0][0x388] ;  /* 0x00007100ff0877ac */ /* 0x000e220008000a00 */
[----:B------:R-:W1:Y:S01]  /*06a0*/  LDCU.64 UR10, c[0x0][0x390] ;  /* 0x00007200ff0a77ac */ /* 0x000e620008000a00 */
[----:B------:R-:W2:Y:S01]  /*06b0*/  LDCU.64 UR6, c[0x0][0x3b0] ;  /* 0x00007600ff0677ac */ /* 0x000ea20008000a00 */
[----:B------:R-:W3:Y:S01]  /*06c0*/  LDCU.64 UR16, c[0x0][0x380] ;  /* 0x00007000ff1077ac */ /* 0x000ee20008000a00 */
[----:B------:R-:W4:Y:S02]  /*06d0*/  LDCU.128 UR12, c[0x0][0x3a0] ;  /* 0x00007400ff0c77ac */ /* 0x000f240008000c00 */
.L_x_7:
[C---:B------:R-:W-:Y:S01]  /*06e0*/  IMAD.SHL.U32 R14, R0.reuse, 0x4, RZ ;  /* 0x00000004000e7824 */ /* 0x040fe200078e00ff */
[----:B0-----:R-:W-:-:S04]  /*06f0*/  SHF.L.U64.HI R8, R0, 0x2, R3 ;  /* 0x0000000200087819 */ /* 0x001fc80000010203 */
[----:B----4-:R-:W-:-:S04]  /*0700*/  IADD3 R12, P0, PT, R14, UR14, RZ ;  /* 0x0000000e0e0c7c10 */ /* 0x010fc8000ff1e0ff */
[----:B------:R-:W-:Y:S02]  /*0710*/  IADD3.X R13, PT, PT, R8, UR15, RZ, P0, !PT ;  /* 0x0000000f080d7c10 */ /* 0x000fe400087fe4ff */
[----:B--2---:R-:W-:-:S03]  /*0720*/  IADD3 R14, P0, PT, R14, UR6, RZ ;  /* 0x000000060e0e7c10 */ /* 0x004fc6000ff1e0ff */
[----:B------:R-:W2:Y:S01]  /*0730*/  LDG.E R7, desc[UR4][R12.64] ;  /* 0x000000040c077981 */ /* 0x000ea2000c1e1900 */
[----:B------:R-:W-:-:S05]  /*0740*/  IADD3.X R15, PT, PT, R8, UR7, RZ, P0, !PT ;  /* 0x00000007080f7c10 */ /* 0x000fca00087fe4ff */
[----:B------:R-:W4:Y:S01]  /*0750*/  LDG.E R16, desc[UR4][R14.64] ;  /* 0x000000040e107981 */ /* 0x000f22000c1e1900 */
[----:B------:R-:W-:-:S04]  /*0760*/  LEA R10, P0, R0, UR12, 0x3 ;  /* 0x0000000c000a7c11 */ /* 0x000fc8000f8018ff */
[----:B------:R-:W-:Y:S01]  /*0770*/  LEA.HI.X R11, R0, UR13, R3, 0x3, P0 ;  /* 0x0000000d000b7c11 */ /* 0x000fe200080f1c03 */
[----:B--2---:R-:W0:Y:S08]  /*0780*/  F2F.F64.F32 R8, R7 ;  /* 0x0000000700087310 */ /* 0x004e300000201800 */
[----:B----4-:R-:W1:Y:S01]  /*0790*/  F2F.F64.F32 R16, R16 ;  /* 0x0000001000107310 */ /* 0x010e620000201800 */
[----:B0-----:R-:W-:Y:S01]  /*07a0*/  DMUL R18, R8, UR8 ;  /* 0x0000000808127c28 */ /* 0x001fe20008000000 */
[----:B------:R-:W-:-:S02]  /*07b0*/  IADD3 R8, P1, PT, R5, R12, RZ ;  /* 0x0000000c05087210 */ /* 0x000fc40007f3e0ff */
[----:B------:R-:W-:-:S03]  /*07c0*/  IADD3 R12, P0, PT, R5, R14, RZ ;  /* 0x0000000e050c7210 */ /* 0x000fc60007f1e0ff */
[C---:B------:R-:W-:Y:S02]  /*07d0*/  IMAD.X R9, R4.reuse, 0x1, R13, P1 ;  /* 0x0000000104097824 */ /* 0x040fe400008e060d */
[----:B-1----:R-:W-:Y:S01]  /*07e0*/  DFMA R18, R16, UR10, -R18 ;  /* 0x0000000a10127c2b */ /* 0x002fe20008000812 */
[----:B------:R-:W-:-:S06]  /*07f0*/  IMAD.X R13, R4, 0x1, R15, P0 ;  /* 0x00000001040d7824 */ /* 0x000fcc00000e060f */
[----:B------:R0:W-:Y:S04]  /*0800*/  STG.E.64 desc[UR4][R10.64], R18 ;  /* 0x000000120a007986 */ /* 0x0001e8000c101b04 */
[----:B------:R-:W2:Y:S04]  /*0810*/  LDG.E R24, desc[UR4][R8.64] ;  /* 0x0000000408187981 */ /* 0x000ea8000c1e1900 */
[----:B------:R-:W4:Y:S01]  /*0820*/  LDG.E R7, desc[UR4][R12.64] ;  /* 0x000000040c077981 */ /* 0x000f22000c1e1900 */
[----:B------:R-:W-:-:S05]  /*0830*/  IADD3 R16, P0, PT, R6, R10, RZ ;  /* 0x0000000a06107210 */ /* 0x000fca0007f1e0ff */
[----:B------:R-:W-:Y:S01]  /*0840*/  IMAD.X R17, R2, 0x1, R11, P0 ;  /* 0x0000000102117824 */ /* 0x000fe200000e060b */
[----:B--2---:R-:W1:Y:S08]  /*0850*/  F2F.F64.F32 R14, R24 ;  /* 0x00000018000e7310 */ /* 0x004e700000201800 */
[----:B----4-:R-:W2:Y:S01]  /*0860*/  F2F.F64.F32 R20, R7 ;  /* 0x0000000700147310 */ /* 0x010ea20000201800 */
[----:B-1----:R-:W-:Y:S01]  /*0870*/  DMUL R22, R14, UR8 ;  /* 0x000000080e167c28 */ /* 0x002fe20008000000 */
[----:B------:R-:W-:-:S02]  /*0880*/  IADD3 R14, P1, PT, R5, R8, RZ ;  /* 0x00000008050e7210 */ /* 0x000fc40007f3e0ff */
[----:B------:R-:W-:-:S03]  /*0890*/  IADD3 R8, P0, PT, R5, R12, RZ ;  /* 0x0000000c05087210 */ /* 0x000fc60007f1e0ff */
[C---:B------:R-:W-:Y:S02]  /*08a0*/  IMAD.X R15, R4.reuse, 0x1, R9, P1 ;  /* 0x00000001040f7824 */ /* 0x040fe400008e0609 */
[----:B--2---:R-:W-:Y:S01]  /*08b0*/  DFMA R20, R20, UR10, -R22 ;  /* 0x0000000a14147c2b */ /* 0x004fe20008000816 */
[----:B------:R-:W-:-:S06]  /*08c0*/  IMAD.X R9, R4, 0x1, R13, P0 ;  /* 0x0000000104097824 */ /* 0x000fcc00000e060d */
[----:B------:R1:W-:Y:S04]  /*08d0*/  STG.E.64 desc[UR4][R16.64], R20 ;  /* 0x0000001410007986 */ /* 0x0003e8000c101b04 */
[----:B------:R-:W0:Y:S04]  /*08e0*/  LDG.E R25, desc[UR4][R14.64] ;  /* 0x000000040e197981 */ /* 0x000e28000c1e1900 */
[----:B------:R-:W2:Y:S01]  /*08f0*/  LDG.E R7, desc[UR4][R8.64] ;  /* 0x0000000408077981 */ /* 0x000ea2000c1e1900 */
[----:B------:R-:W-:-:S05]  /*0900*/  IADD3 R22, P1, PT, R5, R14, RZ ;  /* 0x0000000e05167210 */ /* 0x000fca0007f3e0ff */
[----:B------:R-:W-:Y:S01]  /*0910*/  IMAD.X R23, R4, 0x1, R15, P1 ;  /* 0x0000000104177824 */ /* 0x000fe200008e060f */
[----:B0-----:R-:W0:Y:S08]  /*0920*/  F2F.F64.F32 R10, R25 ;  /* 0x00000019000a7310 */ /* 0x001e300000201800 */
[----:B--2---:R-:W2:Y:S01]  /*0930*/  F2F.F64.F32 R12, R7 ;  /* 0x00000007000c7310 */ /* 0x004ea20000201800 */
[----:B0-----:R-:W-:Y:S01]  /*0940*/  DMUL R18, R10, UR8 ;  /* 0x000000080a127c28 */ /* 0x001fe20008000000 */
[----:B------:R-:W-:-:S05]  /*0950*/  IADD3 R10, P0, PT, R6, R16, RZ ;  /* 0x00000010060a7210 */ /* 0x000fca0007f1e0ff */
[----:B------:R-:W-:Y:S02]  /*0960*/  IMAD.X R11, R2, 0x1, R17, P0 ;  /* 0x00000001020b7824 */ /* 0x000fe400000e0611 */
[----:B--2---:R-:W-:Y:S01]  /*0970*/  DFMA R12, R12, UR10, -R18 ;  /* 0x0000000a0c0c7c2b */ /* 0x004fe20008000812 */
[----:B-1----:R-:W-:-:S06]  /*0980*/  IADD3 R16, P0, PT, R5, R8, RZ ;  /* 0x0000000805107210 */ /* 0x002fcc0007f1e0ff */
[----:B------:R0:W-:Y:S01]  /*0990*/  STG.E.64 desc[UR4][R10.64], R12 ;  /* 0x0000000c0a007986 */ /* 0x0001e2000c101b04 */
[----:B------:R-:W-:-:S03]  /*09a0*/  IMAD.X R17, R4, 0x1, R9, P0 ;  /* 0x0000000104117824 */ /* 0x000fc600000e0609 */
[----:B------:R-:W2:Y:S04]  /*09b0*/  LDG.E R22, desc[UR4][R22.64] ;  /* 0x0000000416167981 */ /* 0x000ea8000c1e1900 */
[----:B------:R-:W4:Y:S01]  /*09c0*/  LDG.E R16, desc[UR4][R16.64] ;  /* 0x0000000410107981 */ /* 0x000f22000c1e1900 */
[----:B------:R-:W-:-:S05]  /*09d0*/  IADD3 R18, P0, PT, R6, R10, RZ ;  /* 0x0000000a06127210 */ /* 0x000fca0007f1e0ff */
[----:B------:R-:W-:Y:S01]  /*09e0*/  IMAD.X R19, R2, 0x1, R11, P0 ;  /* 0x0000000102137824 */ /* 0x000fe200000e060b */
[----:B------:R-:W-:-:S05]  /*09f0*/  IADD3 R0, P0, PT, R5, R0, RZ ;  /* 0x0000000005007210 */ /* 0x000fca0007f1e0ff */
[----:B------:R-:W-:Y:S01]  /*0a00*/  IMAD.X R3, R4, 0x1, R3, P0 ;  /* 0x0000000104037824 */ /* 0x000fe200000e0603 */
[----:B---3--:R-:W-:-:S04]  /*0a10*/  ISETP.GE.U32.AND P0, PT, R0, UR16, PT ;  /* 0x0000001000007c0c */ /* 0x008fc8000bf06070 */
[----:B------:R-:W-:Y:S01]  /*0a20*/  ISETP.GE.AND.EX P0, PT, R3, UR17, PT, P0 ;  /* 0x0000001103007c0c */ /* 0x000fe2000bf06300 */
[----:B--2---:R-:W1:Y:S08]  /*0a30*/  F2F.F64.F32 R14, R22 ;  /* 0x00000016000e7310 */ /* 0x004e700000201800 */
[----:B----4-:R-:W2:Y:S01]  /*0a40*/  F2F.F64.F32 R8, R16 ;  /* 0x0000001000087310 */ /* 0x010ea20000201800 */
[----:B-1----:R-:W-:-:S08]  /*0a50*/  DMUL R14, R14, UR8 ;  /* 0x000000080e0e7c28 */ /* 0x002fd00008000000 */
[----:B--2---:R-:W-:-:S07]  /*0a60*/  DFMA R8, R8, UR10, -R14 ;  /* 0x0000000a08087c2b */ /* 0x004fce000800080e */
[----:B------:R0:W-:Y:S01]  /*0a70*/  STG.E.64 desc[UR4][R18.64], R8 ;  /* 0x0000000812007986 */ /* 0x0001e2000c101b04 */
[----:B------:R-:W-:Y:S05]  /*0a80*/  @!P0 BRA `(.L_x_7) ;  /* 0xfffffffc00148947 */ /* 0x000fea000383ffff */
[----:B------:R-:W-:Y:S05]  /*0a90*/  BSYNC.RECONVERGENT B0 ;  /* 0x0000000000007941 */ /* 0x000fea0003800200 */
.L_x_6:
[----:B------:R-:W-:Y:S05]  /*0aa0*/  EXIT ;  /* 0x000000000000794d */ /* 0x000fea0003800000 */
        .weak           $__internal_0_$__cuda_sm20_div_u64
        .type           $__internal_0_$__cuda_sm20_div_u64,@function
        .size           $__internal_0_$__cuda_sm20_div_u64,(.L_x_9 - $__internal_0_$__cuda_sm20_div_u64)
$__internal_0_$__cuda_sm20_div_u64:
[----:B------:R-:W-:Y:S02]  /*0ab0*/  IMAD.MOV.U32 R12, RZ, RZ, R7 ;  /* 0x000000ffff0c7224 */ /* 0x000fe400078e0007 */
[----:B------:R-:W-:-:S04]  /*0ac0*/  IMAD.MOV.U32 R13, RZ, RZ, RZ ;  /* 0x000000ffff0d7224 */ /* 0x000fc800078e00ff */
[----:B------:R-:W0:Y:S08]  /*0ad0*/  I2F.U64.RP R12, R12 ;  /* 0x0000000c000c7312 */ /* 0x000e300000309000 */
[----:B0-----:R-:W0:Y:S02]  /*0ae0*/  MUFU.RCP R8, R12 ;  /* 0x0000000c00087308 */ /* 0x001e240000001000 */
[----:B0-----:R-:W-:-:S06]  /*0af0*/  VIADD R8, R8, 0x1ffffffe ;  /* 0x1ffffffe08087836 */ /* 0x001fcc0000000000 */
[----:B------:R-:W0:Y:S02]  /*0b00*/  F2I.U64.TRUNC R8, R8 ;  /* 0x0000000800087311 */ /* 0x000e24000020d800 */
[----:B0-----:R-:W-:-:S04]  /*0b10*/  IMAD.WIDE.U32 R10, R8, R7, RZ ;  /* 0x00000007080a7225 */ /* 0x001fc800078e00ff */
[----:B------:R-:W-:Y:S01]  /*0b20*/  IMAD R11, R9, R7, R11 ;  /* 0x00000007090b7224 */ /* 0x000fe200078e020b */
[----:B------:R-:W-:-:S05]  /*0b30*/  IADD3 R15, P0, PT, RZ, -R10, RZ ;  /* 0x8000000aff0f7210 */ /* 0x000fca0007f1e0ff */
[----:B------:R-:W-:-:S04]  /*0b40*/  IMAD.HI.U32 R10, R8, R15, RZ ;  /* 0x0000000f080a7227 */ /* 0x000fc800078e00ff */
[----:B------:R-:W-:Y:S02]  /*0b50*/  IMAD.X R17, RZ, RZ, ~R11, P0 ;  /* 0x000000ffff117224 */ /* 0x000fe400000e0e0b */
[----:B------:R-:W-:Y:S02]  /*0b60*/  IMAD.MOV.U32 R11, RZ, RZ, R8 ;  /* 0x000000ffff0b7224 */ /* 0x000fe400078e0008 */
[-C--:B------:R-:W-:Y:S02]  /*0b70*/  IMAD R13, R9, R17.reuse, RZ ;  /* 0x00000011090d7224 */ /* 0x080fe400078e02ff */
[----:B------:R-:W-:-:S04]  /*0b80*/  IMAD.WIDE.U32 R10, P0, R8, R17, R10 ;  /* 0x00000011080a7225 */ /* 0x000fc8000780000a */
[----:B------:R-:W-:-:S04]  /*0b90*/  IMAD.HI.U32 R17, R9, R17, RZ ;  /* 0x0000001109117227 */ /* 0x000fc800078e00ff */
[----:B------:R-:W-:-:S05]  /*0ba0*/  IMAD.HI.U32 R10, P1, R9, R15, R10 ;  /* 0x0000000f090a7227 */ /* 0x000fca000782000a */
[----:B------:R-:W-:Y:S01]  /*0bb0*/  IADD3 R11, P2, PT, R13, R10, RZ ;  /* 0x0000000a0d0b7210 */ /* 0x000fe20007f5e0ff */
[----:B------:R-:W-:-:S04]  /*0bc0*/  IMAD.X R10, R17, 0x1, R9, P0 ;  /* 0x00000001110a7824 */ /* 0x000fc800000e0609 */
[----:B------:R-:W-:Y:S01]  /*0bd0*/  IMAD.WIDE.U32 R8, R11, R7, RZ ;  /* 0x000000070b087225 */ /* 0x000fe200078e00ff */
[----:B------:R-:W-:Y:S02]  /*0be0*/  IADD3.X R13, PT, PT, RZ, RZ, R10, P2, P1 ;  /* 0x000000ffff0d7210 */ /* 0x000fe400017e240a */
[----:B------:R-:W-:-:S03]  /*0bf0*/  IADD3 R15, P0, PT, RZ, -R8, RZ ;  /* 0x80000008ff0f7210 */ /* 0x000fc60007f1e0ff */
[----:B------:R-:W-:Y:S02]  /*0c00*/  IMAD R8, R13, R7, R9 ;  /* 0x000000070d087224 */ /* 0x000fe400078e0209 */
[----:B------:R-:W-:Y:S02]  /*0c10*/  IMAD.MOV.U32 R9, RZ, RZ, RZ ;  /* 0x000000ffff097224 */ /* 0x000fe400078e00ff */
[----:B------:R-:W-:-:S04]  /*0c20*/  IMAD.HI.U32 R10, R11, R15, RZ ;  /* 0x0000000f0b0a7227 */ /* 0x000fc800078e00ff */
[----:B------:R-:W-:-:S04]  /*0c30*/  IMAD.X R8, RZ, RZ, ~R8, P0 ;  /* 0x000000ffff087224 */ /* 0x000fc800000e0e08 */
[----:B------:R-:W-:-:S04]  /*0c40*/  IMAD.WIDE.U32 R10, P0, R11, R8, R10 ;  /* 0x000000080b0a7225 */ /* 0x000fc8000780000a */
[C---:B------:R-:W-:Y:S02]  /*0c50*/  IMAD R12, R13.reuse, R8, RZ ;  /* 0x000000080d0c7224 */ /* 0x040fe400078e02ff */
[----:B------:R-:W-:-:S04]  /*0c60*/  IMAD.HI.U32 R11, P1, R13, R15, R10 ;  /* 0x0000000f0d0b7227 */ /* 0x000fc8000782000a */
[----:B------:R-:W-:Y:S01]  /*0c70*/  IMAD.HI.U32 R8, R13, R8, RZ ;  /* 0x000000080d087227 */ /* 0x000fe200078e00ff */
[----:B------:R-:W-:-:S03]  /*0c80*/  IADD3 R11, P2, PT, R12, R11, RZ ;  /* 0x0000000b0c0b7210 */ /* 0x000fc60007f5e0ff */
[----:B------:R-:W-:Y:S02]  /*0c90*/  IMAD.X R13, R8, 0x1, R13, P0 ;  /* 0x00000001080d7824 */ /* 0x000fe400000e060d */
[----:B------:R-:W-:-:S03]  /*0ca0*/  IMAD.HI.U32 R8, R11, R4, RZ ;  /* 0x000000040b087227 */ /* 0x000fc600078e00ff */
[----:B------:R-:W-:Y:S01]  /*0cb0*/  IADD3.X R13, PT, PT, RZ, RZ, R13, P2, P1 ;  /* 0x000000ffff0d7210 */ /* 0x000fe200017e240d */
[----:B------:R-:W-:-:S04]  /*0cc0*/  IMAD.WIDE.U32 R8, R11, R5, R8 ;  /* 0x000000050b087225 */ /* 0x000fc800078e0008 */
[C---:B------:R-:W-:Y:S02]  /*0cd0*/  IMAD R11, R13.reuse, R5, RZ ;  /* 0x000000050d0b7224 */ /* 0x040fe400078e02ff */
[----:B------:R-:W-:-:S04]  /*0ce0*/  IMAD.HI.U32 R8, P0, R13, R4, R8 ;  /* 0x000000040d087227 */ /* 0x000fc80007800008 */
[----:B------:R-:W-:Y:S01]  /*0cf0*/  IMAD.HI.U32 R13, R13, R5, RZ ;  /* 0x000000050d0d7227 */ /* 0x000fe200078e00ff */
[----:B------:R-:W-:-:S03]  /*0d00*/  IADD3 R10, P1, PT, R11, R8, RZ ;  /* 0x000000080b0a7210 */ /* 0x000fc60007f3e0ff */
[----:B------:R-:W-:-:S04]  /*0d10*/  IMAD.X R8, RZ, RZ, R13, P0 ;  /* 0x000000ffff087224 */ /* 0x000fc800000e060d */
[----:B------:R-:W-:Y:S02]  /*0d20*/  IMAD.X R11, RZ, RZ, R8, P1 ;  /* 0x000000ffff0b7224 */ /* 0x000fe400008e0608 */
[----:B------:R-:W-:-:S04]  /*0d30*/  IMAD.WIDE.U32 R8, R10, R7, RZ ;  /* 0x000000070a087225 */ /* 0x000fc800078e00ff */
[----:B------:R-:W-:Y:S01]  /*0d40*/  IMAD R12, R11, R7, R9 ;  /* 0x000000070b0c7224 */ /* 0x000fe200078e0209 */
[----:B------:R-:W-:-:S04]  /*0d50*/  IADD3 R14, P0, PT, -R8, R4, RZ ;  /* 0x00000004080e7210 */ /* 0x000fc80007f1e1ff */
[-C--:B------:R-:W-:Y:S01]  /*0d60*/  IADD3 R8, P1, PT, -R7, R14.reuse, RZ ;  /* 0x0000000e07087210 */ /* 0x080fe20007f3e1ff */
[----:B------:R-:W-:Y:S01]  /*0d70*/  IMAD.X R12, R5, 0x1, ~R12, P0 ;  /* 0x00000001050c7824 */ /* 0x000fe200000e0e0c */
[----:B------:R-:W-:Y:S02]  /*0d80*/  ISETP.GE.U32.AND P0, PT, R14, R7, PT ;  /* 0x000000070e00720c */ /* 0x000fe40003f06070 */
[----:B------:R-:W-:Y:S02]  /*0d90*/  IADD3 R5, P2, PT, R10, 0x1, RZ ;  /* 0x000000010a057810 */ /* 0x000fe40007f5e0ff */
[C---:B------:R-:W-:Y:S02]  /*0da0*/  ISETP.GE.U32.AND.EX P0, PT, R12.reuse, RZ, PT, P0 ;  /* 0x000000ff0c00720c */ /* 0x040fe40003f06100 */
[----:B------:R-:W-:Y:S01]  /*0db0*/  IADD3.X R9, PT, PT, R12, -0x1, RZ, P1, !PT ;  /* 0xffffffff0c097810 */ /* 0x000fe20000ffe4ff */
[----:B------:R-:W-:Y:S01]  /*0dc0*/  IMAD.X R4, RZ, RZ, R11, P2 ;  /* 0x000000ffff047224 */ /* 0x000fe200010e060b */
[----:B------:R-:W-:-:S02]  /*0dd0*/  SEL R8, R8, R14, P0 ;  /* 0x0000000e08087207 */ /* 0x000fc40000000000 */
[----:B------:R-:W-:Y:S02]  /*0de0*/  SEL R5, R5, R10, P0 ;  /* 0x0000000a05057207 */ /* 0x000fe40000000000 */
[----:B------:R-:W-:Y:S02]  /*0df0*/  SEL R9, R9, R12, P0 ;  /* 0x0000000c09097207 */ /* 0x000fe40000000000 */
[----:B------:R-:W-:Y:S02]  /*0e00*/  SEL R4, R4, R11, P0 ;  /* 0x0000000b04047207 */ /* 0x000fe40000000000 */
[----:B------:R-:W-:Y:S02]  /*0e10*/  ISETP.GE.U32.AND P0, PT, R8, R7, PT ;  /* 0x000000070800720c */ /* 0x000fe40003f06070 */
[----:B------:R-:W-:Y:S02]  /*0e20*/  IADD3 R8, P2, PT, R5, 0x1, RZ ;  /* 0x0000000105087810 */ /* 0x000fe40007f5e0ff */
[----:B------:R-:W-:-:S02]  /*0e30*/  ISETP.GE.U32.AND.EX P0, PT, R9, RZ, PT, P0 ;  /* 0x000000ff0900720c */ /* 0x000fc40003f06100 */
[----:B------:R-:W-:Y:S01]  /*0e40*/  ISETP.NE.U32.AND P1, PT, R7, RZ, PT ;  /* 0x000000ff0700720c */ /* 0x000fe20003f25070 */
[----:B------:R-:W-:Y:S01]  /*0e50*/  IMAD.X R9, RZ, RZ, R4, P2 ;  /* 0x000000ffff097224 */ /* 0x000fe200010e0604 */
[----:B------:R-:W-:Y:S01]  /*0e60*/  SEL R8, R8, R5, P0 ;  /* 0x0000000508087207 */ /* 0x000fe20000000000 */
[----:B------:R-:W-:Y:S01]  /*0e70*/  IMAD.MOV.U32 R5, RZ, RZ, 0x0 ;  /* 0x00000000ff057424 */ /* 0x000fe200078e00ff */
[----:B------:R-:W-:Y:S02]  /*0e80*/  ISETP.NE.AND.EX P1, PT, RZ, RZ, PT, P1 ;  /* 0x000000ffff00720c */ /* 0x000fe40003f25310 */
[----:B------:R-:W-:Y:S01]  /*0e90*/  SEL R9, R9, R4, P0 ;  /* 0x0000000409097207 */ /* 0x000fe20000000000 */
[----:B------:R-:W-:Y:S01]  /*0ea0*/  IMAD.MOV.U32 R4, RZ, RZ, R6 ;  /* 0x000000ffff047224 */ /* 0x000fe200078e0006 */
[----:B------:R-:W-:Y:S02]  /*0eb0*/  SEL R8, R8, 0xffffffff, P1 ;  /* 0xffffffff08087807 */ /* 0x000fe40000800000 */
[----:B------:R-:W-:Y:S01]  /*0ec0*/  SEL R9, R9, 0xffffffff, P1 ;  /* 0xffffffff09097807 */ /* 0x000fe20000800000 */
[----:B------:R-:W-:Y:S06]  /*0ed0*/  RET.REL.NODEC R4 `(_Z10force_aux2lddPdS_PfS0_) ;  /* 0xfffffff004487950 */ /* 0x000fec0003c3ffff */
.L_x_8:
[----:B------:R-:W-:-:S00]  /*0ee0*/  BRA `(.L_x_8) ;  /* 0xfffffffc00fc7947 */ /* 0x000fc0000383ffff */
[----:B------:R-:W-:-:S00]  /*0ef0*/  NOP ;  /* 0x0000000000007918 */ /* 0x000fc00000000000 */
        /* <DEDUP_REMOVED lines=8> */
.L_x_9:


//--------------------- .nv.shared.reserved.0     --------------------------
	.section	.nv.shared.reserved.0,"aw",@nobits
	.weak		__nv_reservedSMEM_offset_0_alias
	.size		__nv_reservedSMEM_offset_0_alias, 0, 64
	.other		__nv_reservedSMEM_offset_0_alias,@"STO_CUDA_RESERVED_SHARED STV_DEFAULT"
__nv_reservedSMEM_offset_0_alias:
	.zero		0
	.zero		64


//--------------------- .nv.constant0._Z10force_aux2lddPdS_PfS0_ --------------------------
	.section	.nv.constant0._Z10force_aux2lddPdS_PfS0_,"a",@progbits
	.sectionflags	@""
	.align	4
.nv.constant0._Z10force_aux2lddPdS_PfS0_:
	.zero		952


//--------------------- SYMBOLS --------------------------

	.type		.nv.reservedSmem.offset0,@object
	.size		.nv.reservedSmem.offset0,0x4
